	.headerflags	@"EF_CUDA_TEXMODE_UNIFIED EF_CUDA_64BIT_ADDRESS EF_CUDA_ACCELERATORS EF_CUDA_SM90 EF_CUDA_VIRTUAL_SM(EF_CUDA_SM90)"
	.elftype	@"ET_EXEC"


//--------------------- .nv.info                  --------------------------
	.section	.nv.info,"",@"SHT_CUDA_INFO"
	.align	4


	//----- nvinfo : EIATTR_REGCOUNT
	.align		4
        /*0000*/ 	.byte	0x04, 0x2f
        /*0002*/ 	.short	(.L_1 - .L_0)
	.align		4
.L_0:
        /*0004*/ 	.word	index@(triton_poi_fused_convolution_21)
        /*0008*/ 	.word	0x0000001d


	//----- nvinfo : EIATTR_MIN_STACK_SIZE
	.align		4
.L_1:
        /*000c*/ 	.byte	0x04, 0x12
        /*000e*/ 	.short	(.L_3 - .L_2)
	.align		4
.L_2:
        /*0010*/ 	.word	index@(triton_poi_fused_convolution_21)
        /*0014*/ 	.word	0x00000000


	//----- nvinfo : EIATTR_FRAME_SIZE
	.align		4
.L_3:
        /*0018*/ 	.byte	0x04, 0x11
        /*001a*/ 	.short	(.L_5 - .L_4)
	.align		4
.L_4:
        /*001c*/ 	.word	index@(triton_poi_fused_convolution_21)
        /*0020*/ 	.word	0x00000000


	//----- nvinfo : EIATTR_MIN_STACK_SIZE
	.align		4
.L_5:
        /*0024*/ 	.byte	0x04, 0x12
        /*0026*/ 	.short	(.L_7 - .L_6)
	.align		4
.L_6:
        /*0028*/ 	.word	index@(triton_poi_fused_convolution_21)
        /*002c*/ 	.word	0x00000000
.L_7:


//--------------------- .nv.info.triton_poi_fused_convolution_21 --------------------------
	.section	.nv.info.triton_poi_fused_convolution_21,"",@"SHT_CUDA_INFO"
	.sectionflags	@""
	.align	4


	//----- nvinfo : EIATTR_CUDA_API_VERSION
	.align		4
        /*0000*/ 	.byte	0x04, 0x37
        /*0002*/ 	.short	(.L_9 - .L_8)
.L_8:
        /*0004*/ 	.word	0x0000007c


	//----- nvinfo : EIATTR_KPARAM_INFO
	.align		4
.L_9:
        /*0008*/ 	.byte	0x04, 0x17
        /*000a*/ 	.short	(.L_11 - .L_10)
.L_10:
        /*000c*/ 	.word	0x00000000
        /*0010*/ 	.short	0x0004
        /*0012*/ 	.short	0x001c
        /*0014*/ 	.byte	0x00, 0xf0, 0x11, 0x00


	//----- nvinfo : EIATTR_KPARAM_INFO
	.align		4
.L_11:
        /*0018*/ 	.byte	0x04, 0x17
        /*001a*/ 	.short	(.L_13 - .L_12)
.L_12:
        /*001c*/ 	.word	0x00000000
        /*0020*/ 	.short	0x0003
        /*0022*/ 	.short	0x0018
        /*0024*/ 	.byte	0x00, 0xf0, 0x11, 0x00


	//----- nvinfo : EIATTR_KPARAM_INFO
	.align		4
.L_13:
        /*0028*/ 	.byte	0x04, 0x17
        /*002a*/ 	.short	(.L_15 - .L_14)
.L_14:
        /*002c*/ 	.word	0x00000000
        /*0030*/ 	.short	0x0002
        /*0032*/ 	.short	0x0010
        /*0034*/ 	.byte	0x00, 0xf4, 0x21, 0x00


	//----- nvinfo : EIATTR_KPARAM_INFO
	.align		4
.L_15:
        /*0038*/ 	.byte	0x04, 0x17
        /*003a*/ 	.short	(.L_17 - .L_16)
.L_16:
        /*003c*/ 	.word	0x00000000
        /*0040*/ 	.short	0x0001
        /*0042*/ 	.short	0x0008
        /*0044*/ 	.byte	0x00, 0xf4, 0x21, 0x00


	//----- nvinfo : EIATTR_KPARAM_INFO
	.align		4
.L_17:
        /*0048*/ 	.byte	0x04, 0x17
        /*004a*/ 	.short	(.L_19 - .L_18)
.L_18:
        /*004c*/ 	.word	0x00000000
        /*0050*/ 	.short	0x0000
        /*0052*/ 	.short	0x0000
        /*0054*/ 	.byte	0x00, 0xf4, 0x21, 0x00


	//----- nvinfo : EIATTR_SPARSE_MMA_MASK
	.align		4
.L_19:
        /*0058*/ 	.byte	0x03, 0x50
        /*005a*/ 	.short	0x0000


	//----- nvinfo : EIATTR_MAXREG_COUNT
	.align		4
        /*005c*/ 	.byte	0x03, 0x1b
        /*005e*/ 	.short	0x00ff


	//----- nvinfo : EIATTR_EXIT_INSTR_OFFSETS
	.align		4
        /*0060*/ 	.byte	0x04, 0x1c
        /*0062*/ 	.short	(.L_21 - .L_20)


	//   ....[0]....
.L_20:
        /*0064*/ 	.word	0x00000740


	//   ....[1]....
        /*0068*/ 	.word	0x00000760


	//----- nvinfo : EIATTR_REQNTID
	.align		4
.L_21:
        /*006c*/ 	.byte	0x04, 0x10
        /*006e*/ 	.short	(.L_23 - .L_22)
.L_22:
        /*0070*/ 	.word	0x00000080
        /*0074*/ 	.word	0x00000001
        /*0078*/ 	.word	0x00000001


	//----- nvinfo : EIATTR_CBANK_PARAM_SIZE
	.align		4
.L_23:
        /*007c*/ 	.byte	0x03, 0x19
        /*007e*/ 	.short	0x0020


	//----- nvinfo : EIATTR_PARAM_CBANK
	.align		4
        /*0080*/ 	.byte	0x04, 0x0a
        /*0082*/ 	.short	(.L_25 - .L_24)
	.align		4
.L_24:
        /*0084*/ 	.word	index@(.nv.constant0.triton_poi_fused_convolution_21)
        /*0088*/ 	.short	0x0210
        /*008a*/ 	.short	0x0020


	//----- nvinfo : EIATTR_SW_WAR
	.align		4
.L_25:
        /*008c*/ 	.byte	0x04, 0x36
        /*008e*/ 	.short	(.L_27 - .L_26)
.L_26:
        /*0090*/ 	.word	0x00000008
.L_27:


//--------------------- .nv.callgraph             --------------------------
	.section	.nv.callgraph,"",@"SHT_CUDA_CALLGRAPH"
	.align	4
	.sectionentsize	8
	.align		4
        /*0000*/ 	.word	0x00000000
	.align		4
        /*0004*/ 	.word	0xffffffff
	.align		4
        /*0008*/ 	.word	0x00000000
	.align		4
        /*000c*/ 	.word	0xfffffffe
	.align		4
        /*0010*/ 	.word	0x00000000
	.align		4
        /*0014*/ 	.word	0xfffffffd
	.align		4
        /*0018*/ 	.word	0x00000000
	.align		4
        /*001c*/ 	.word	0xfffffffc


//--------------------- .text.triton_poi_fused_convolution_21 --------------------------
	.section	.text.triton_poi_fused_convolution_21,"ax",@progbits
	.sectionflags	@"SHF_BARRIERS=1"
	.align	128
        .global         triton_poi_fused_convolution_21
        .type           triton_poi_fused_convolution_21,@function
        .size           triton_poi_fused_convolution_21,(.L_x_1 - triton_poi_fused_convolution_21)
        .other          triton_poi_fused_convolution_21,@"STO_CUDA_ENTRY STV_DEFAULT"
triton_poi_fused_convolution_21:
.text.triton_poi_fused_convolution_21:
[----:B------:R-:W0:Y:S01]  /*0000*/  LDC R1, c[0x0][0x28] ;  /* 0x00000a00ff017b82 */ /* 0x000e220000000800 */
[----:B------:R-:W1:Y:S07]  /*0010*/  S2R R13, SR_CTAID.Z ;  /* 0x00000000000d7919 */ /* 0x000e6e0000002700 */
[----:B------:R-:W1:Y:S01]  /*0020*/  S2UR UR4, SR_CTAID.Y ;  /* 0x00000000000479c3 */ /* 0x000e620000002600 */
[----:B------:R-:W-:Y:S01]  /*0030*/  ULDC.64 UR6, c[0x0][0x208] ;  /* 0x0000820000067ab9 */ /* 0x000fe20000000a00 */
[----:B------:R-:W2:Y:S01]  /*0040*/  S2R R3, SR_CTAID.X ;  /* 0x0000000000037919 */ /* 0x000ea20000002500 */
[----:B------:R-:W3:Y:S05]  /*0050*/  S2R R12, SR_TID.X ;  /* 0x00000000000c7919 */ /* 0x000eea0000002100 */
[----:B------:R-:W1:Y:S08]  /*0060*/  LDC R0, c[0x0][0x10] ;  /* 0x00000400ff007b82 */ /* 0x000e700000000800 */
[----:B------:R-:W4:Y:S01]  /*0070*/  LDC.64 R18, c[0x0][0x210] ;  /* 0x00008400ff127b82 */ /* 0x000f220000000a00 */
[----:B-1----:R-:W-:-:S02]  /*0080*/  IMAD R13, R13, R0, UR4 ;  /* 0x000000040d0d7e24 */ /* 0x002fc4000f8e0200 */
[----:B--2---:R-:W-:Y:S02]  /*0090*/  IMAD.SHL.U32 R3, R3, 0x10, RZ ;  /* 0x0000001003037824 */ /* 0x004fe400078e00ff */
[----:B------:R-:W-:Y:S01]  /*00a0*/  IMAD.SHL.U32 R13, R13, 0x40, RZ ;  /* 0x000000400d0d7824 */ /* 0x000fe200078e00ff */
[----:B---3--:R-:W-:Y:S02]  /*00b0*/  SHF.R.U32.HI R0, RZ, 0x4, R12 ;  /* 0x00000004ff007819 */ /* 0x008fe4000001160c */
[----:B------:R-:W-:Y:S02]  /*00c0*/  LOP3.LUT R5, R3, 0xf, R12, 0xf8, !PT ;  /* 0x0000000f03057812 */ /* 0x000fe400078ef80c */
[----:B------:R-:W-:Y:S02]  /*00d0*/  SGXT.U32 R0, R0, 0x3 ;  /* 0x000000030000781a */ /* 0x000fe40000000000 */
[----:B------:R-:W-:Y:S02]  /*00e0*/  ISETP.GE.AND P0, PT, R5, 0x9, PT ;  /* 0x000000090500780c */ /* 0x000fe40003f06270 */
[----:B------:R-:W-:-:S02]  /*00f0*/  LOP3.LUT R4, R13, 0x8, R0, 0xfe, !PT ;  /* 0x000000080d047812 */ /* 0x000fc400078efe00 */
[----:B------:R-:W-:Y:S02]  /*0100*/  LOP3.LUT R2, R13, R0, RZ, 0xfc, !PT ;  /* 0x000000000d027212 */ /* 0x000fe400078efcff */
[----:B------:R-:W-:Y:S02]  /*0110*/  ISETP.LT.AND P2, PT, R4, 0x40000, !P0 ;  /* 0x000400000400780c */ /* 0x000fe40004741270 */
[----:B------:R-:W-:Y:S01]  /*0120*/  LOP3.LUT R6, R13, 0x10, R0, 0xfe, !PT ;  /* 0x000000100d067812 */ /* 0x000fe200078efe00 */
[--C-:B------:R-:W-:Y:S01]  /*0130*/  IMAD R7, R2, 0x9, R5.reuse ;  /* 0x0000000902077824 */ /* 0x100fe200078e0205 */
[----:B------:R-:W-:Y:S01]  /*0140*/  LOP3.LUT R8, R13, 0x18, R0, 0xfe, !PT ;  /* 0x000000180d087812 */ /* 0x000fe200078efe00 */
[----:B------:R-:W-:Y:S01]  /*0150*/  IMAD R5, R4, 0x9, R5 ;  /* 0x0000000904057824 */ /* 0x000fe200078e0205 */
[----:B------:R-:W-:Y:S02]  /*0160*/  LOP3.LUT R9, R13, 0x20, R0, 0xfe, !PT ;  /* 0x000000200d097812 */ /* 0x000fe400078efe00 */
[----:B------:R-:W-:Y:S01]  /*0170*/  ISETP.LT.AND P1, PT, R2, 0x40000, !P0 ;  /* 0x000400000200780c */ /* 0x000fe20004721270 */
[----:B------:R-:W-:Y:S01]  /*0180*/  IMAD.MOV.U32 R2, RZ, RZ, RZ ;  /* 0x000000ffff027224 */ /* 0x000fe200078e00ff */
[----:B------:R-:W-:Y:S01]  /*0190*/  ISETP.LT.AND P6, PT, R6, 0x40000, !P0 ;  /* 0x000400000600780c */ /* 0x000fe200047c1270 */
[----:B----4-:R-:W-:Y:S01]  /*01a0*/  IMAD.WIDE R4, R5, 0x4, R18 ;  /* 0x0000000405047825 */ /* 0x010fe200078e0212 */
[----:B------:R-:W-:-:S02]  /*01b0*/  ISETP.LT.AND P5, PT, R8, 0x40000, !P0 ;  /* 0x000400000800780c */ /* 0x000fc400047a1270 */
[----:B------:R-:W-:Y:S02]  /*01c0*/  ISETP.LT.AND P4, PT, R9, 0x40000, !P0 ;  /* 0x000400000900780c */ /* 0x000fe40004781270 */
[----:B------:R-:W-:Y:S01]  /*01d0*/  LOP3.LUT R6, R13, 0x28, R0, 0xfe, !PT ;  /* 0x000000280d067812 */ /* 0x000fe200078efe00 */
[----:B------:R1:W2:Y:S01]  /*01e0*/  @P2 LDG.E.EL R2, desc[UR6][R4.64] ;  /* 0x0000000604022981 */ /* 0x0002a2000c2e1900 */
[----:B------:R-:W-:Y:S02]  /*01f0*/  LOP3.LUT R8, R13, 0x30, R0, 0xfe, !PT ;  /* 0x000000300d087812 */ /* 0x000fe400078efe00 */
[----:B------:R-:W-:Y:S02]  /*0200*/  LOP3.LUT R9, R13, 0x38, R0, 0xfe, !PT ;  /* 0x000000380d097812 */ /* 0x000fe400078efe00 */
[----:B------:R-:W-:Y:S02]  /*0210*/  ISETP.LT.AND P3, PT, R6, 0x40000, !P0 ;  /* 0x000400000600780c */ /* 0x000fe40004761270 */
[----:B------:R-:W-:-:S02]  /*0220*/  ISETP.LT.AND P2, PT, R8, 0x40000, !P0 ;  /* 0x000400000800780c */ /* 0x000fc40004741270 */
[----:B------:R-:W-:Y:S01]  /*0230*/  ISETP.LT.AND P0, PT, R9, 0x40000, !P0 ;  /* 0x000400000900780c */ /* 0x000fe20004701270 */
[C---:B------:R-:W-:Y:S02]  /*0240*/  VIADD R9, R7.reuse, 0x90 ;  /* 0x0000009007097836 */ /* 0x040fe40000000000 */
[C---:B------:R-:W-:Y:S02]  /*0250*/  VIADD R11, R7.reuse, 0xd8 ;  /* 0x000000d8070b7836 */ /* 0x040fe40000000000 */
[C---:B------:R-:W-:Y:S02]  /*0260*/  VIADD R15, R7.reuse, 0x120 ;  /* 0x00000120070f7836 */ /* 0x040fe40000000000 */
[C---:B------:R-:W-:Y:S02]  /*0270*/  VIADD R17, R7.reuse, 0x168 ;  /* 0x0000016807117836 */ /* 0x040fe40000000000 */
[C---:B------:R-:W-:Y:S02]  /*0280*/  VIADD R23, R7.reuse, 0x1b0 ;  /* 0x000001b007177836 */ /* 0x040fe40000000000 */
[----:B------:R-:W-:-:S02]  /*0290*/  VIADD R25, R7, 0x1f8 ;  /* 0x000001f807197836 */ /* 0x000fc40000000000 */
[----:B-1----:R-:W-:-:S04]  /*02a0*/  IMAD.WIDE R4, R7, 0x4, R18 ;  /* 0x0000000407047825 */ /* 0x002fc800078e0212 */
[----:B------:R-:W-:-:S04]  /*02b0*/  IMAD.WIDE R6, R9, 0x4, R18 ;  /* 0x0000000409067825 */ /* 0x000fc800078e0212 */
[----:B------:R-:W-:-:S04]  /*02c0*/  IMAD.WIDE R8, R11, 0x4, R18 ;  /* 0x000000040b087825 */ /* 0x000fc800078e0212 */
[----:B------:R-:W-:Y:S01]  /*02d0*/  IMAD.WIDE R10, R15, 0x4, R18 ;  /* 0x000000040f0a7825 */ /* 0x000fe200078e0212 */
[----:B------:R-:W-:-:S03]  /*02e0*/  CS2R R20, SRZ ;  /* 0x0000000000147805 */ /* 0x000fc6000001ff00 */
[----:B------:R-:W-:-:S03]  /*02f0*/  IMAD.WIDE R14, R17, 0x4, R18 ;  /* 0x00000004110e7825 */ /* 0x000fc600078e0212 */
[----:B------:R-:W3:Y:S01]  /*0300*/  @P6 LDG.E.EL R21, desc[UR6][R6.64] ;  /* 0x0000000606156981 */ /* 0x000ee2000c2e1900 */
[--C-:B------:R-:W-:Y:S01]  /*0310*/  IMAD.WIDE R16, R23, 0x4, R18.reuse ;  /* 0x0000000417107825 */ /* 0x100fe200078e0212 */
[----:B------:R-:W-:Y:S02]  /*0320*/  CS2R R22, SRZ ;  /* 0x0000000000167805 */ /* 0x000fe4000001ff00 */
[----:B------:R1:W4:Y:S01]  /*0330*/  @P5 LDG.E.EL R20, desc[UR6][R8.64] ;  /* 0x0000000608145981 */ /* 0x000322000c2e1900 */
[----:B------:R-:W-:Y:S01]  /*0340*/  IMAD.WIDE R18, R25, 0x4, R18 ;  /* 0x0000000419127825 */ /* 0x000fe200078e0212 */
[----:B------:R-:W-:Y:S02]  /*0350*/  CS2R R24, SRZ ;  /* 0x0000000000187805 */ /* 0x000fe4000001ff00 */
[----:B------:R-:W5:Y:S01]  /*0360*/  @P1 LDG.E.EL R23, desc[UR6][R4.64] ;  /* 0x0000000604171981 */ /* 0x000f62000c2e1900 */
[----:B------:R-:W-:-:S03]  /*0370*/  IMAD.MOV.U32 R26, RZ, RZ, RZ ;  /* 0x000000ffff1a7224 */ /* 0x000fc600078e00ff */
[----:B------:R1:W5:Y:S04]  /*0380*/  @P3 LDG.E.EL R25, desc[UR6][R14.64] ;  /* 0x000000060e193981 */ /* 0x000368000c2e1900 */
[----:B------:R1:W5:Y:S04]  /*0390*/  @P4 LDG.E.EL R26, desc[UR6][R10.64] ;  /* 0x000000060a1a4981 */ /* 0x000368000c2e1900 */
[----:B------:R-:W5:Y:S01]  /*03a0*/  @P2 LDG.E.EL R24, desc[UR6][R16.64] ;  /* 0x0000000610182981 */ /* 0x000f62000c2e1900 */
[----:B------:R-:W1:Y:S03]  /*03b0*/  S2UR UR5, SR_CgaCtaId ;  /* 0x00000000000579c3 */ /* 0x000e660000008800 */
[----:B------:R1:W5:Y:S02]  /*03c0*/  @P0 LDG.E.EL R22, desc[UR6][R18.64] ;  /* 0x0000000612160981 */ /* 0x000364000c2e1900 */
[----:B-1----:R-:W1:Y:S01]  /*03d0*/  S2R R9, SR_TID.X ;  /* 0x0000000000097919 */ /* 0x002e620000002100 */
[----:B------:R-:W-:Y:S01]  /*03e0*/  UMOV UR4, 0x400 ;  /* 0x0000040000047882 */ /* 0x000fe20000000000 */
[----:B------:R-:W-:Y:S01]  /*03f0*/  IMAD.SHL.U32 R12, R12, 0x4, RZ ;  /* 0x000000040c0c7824 */ /* 0x000fe200078e00ff */
[----:B0-----:R-:W0:Y:S01]  /*0400*/  LDC.64 R14, c[0x0][0x218] ;  /* 0x00008600ff0e7b82 */ /* 0x001e220000000a00 */
[----:B------:R-:W-:Y:S01]  /*0410*/  UPRMT UR4, UR5, 0x654, UR4 ;  /* 0x0000065405047896 */ /* 0x000fe20008000004 */
[C---:B-1----:R-:W-:Y:S01]  /*0420*/  IMAD.SHL.U32 R7, R9.reuse, 0x4, RZ ;  /* 0x0000000409077824 */ /* 0x042fe200078e00ff */
[----:B------:R-:W-:Y:S01]  /*0430*/  SHF.R.U32.HI R8, RZ, 0x4, R9 ;  /* 0x00000004ff087819 */ /* 0x000fe20000011609 */
[----:B------:R-:W-:-:S03]  /*0440*/  IMAD.SHL.U32 R6, R9, 0x40, RZ ;  /* 0x0000004009067824 */ /* 0x000fc600078e00ff */
[----:B------:R-:W-:Y:S02]  /*0450*/  LOP3.LUT R7, R7, 0x1fc, RZ, 0xc0, !PT ;  /* 0x000001fc07077812 */ /* 0x000fe400078ec0ff */
[----:B------:R-:W-:Y:S02]  /*0460*/  SGXT.U32 R11, R8, 0x3 ;  /* 0x00000003080b781a */ /* 0x000fe40000000000 */
[----:B------:R-:W-:Y:S02]  /*0470*/  LOP3.LUT R4, R7, 0x200, RZ, 0xfc, !PT ;  /* 0x0000020007047812 */ /* 0x000fe400078efcff */
[----:B------:R-:W-:Y:S02]  /*0480*/  LOP3.LUT R6, R6, 0x3c0, RZ, 0xc0, !PT ;  /* 0x000003c006067812 */ /* 0x000fe400078ec0ff */
[----:B------:R-:W-:Y:S02]  /*0490*/  SHF.R.U32.HI R8, RZ, 0x2, R4 ;  /* 0x00000002ff087819 */ /* 0x000fe40000011604 */
[----:B------:R-:W-:-:S02]  /*04a0*/  LOP3.LUT R4, R6, R11, RZ, 0xfc, !PT ;  /* 0x0000000b06047212 */ /* 0x000fc400078efcff */
[----:B------:R-:W-:-:S05]  /*04b0*/  LEA.HI R5, R6, UR4, RZ, 0x1e ;  /* 0x0000000406057c11 */ /* 0x000fca000f8ff0ff */
[----:B------:R-:W-:Y:S01]  /*04c0*/  IMAD R19, R4, 0x4, R5 ;  /* 0x0000000404137824 */ /* 0x000fe200078e0205 */
[----:B------:R-:W-:Y:S02]  /*04d0*/  LOP3.LUT R6, R9, 0x70, RZ, 0xc0, !PT ;  /* 0x0000007009067812 */ /* 0x000fe400078ec0ff */
[----:B------:R-:W-:-:S03]  /*04e0*/  LOP3.LUT R8, R8, 0xf0, RZ, 0xc0, !PT ;  /* 0x000000f008087812 */ /* 0x000fc600078ec0ff */
[----:B------:R-:W-:Y:S02]  /*04f0*/  VIADD R6, R6, UR4 ;  /* 0x0000000406067c36 */ /* 0x000fe40008000000 */
[----:B------:R-:W-:Y:S02]  /*0500*/  VIADD R4, R8, UR4 ;  /* 0x0000000408047c36 */ /* 0x000fe40008000000 */
[C---:B------:R-:W-:Y:S02]  /*0510*/  IMAD R8, R7.reuse, 0x4, R6 ;  /* 0x0000000407087824 */ /* 0x040fe400078e0206 */
[----:B------:R-:W-:Y:S01]  /*0520*/  IMAD R4, R7, 0x4, R4 ;  /* 0x0000000407047824 */ /* 0x000fe200078e0204 */
[----:B--2---:R1:W-:Y:S02]  /*0530*/  STS [R19+0x20], R2 ;  /* 0x0000200213007388 */ /* 0x0043e40000000800 */
[----:B-1----:R-:W-:Y:S02]  /*0540*/  LOP3.LUT R2, R13, 0x3c, R12, 0xf8, !PT ;  /* 0x0000003c0d027812 */ /* 0x002fe400078ef80c */
[----:B---3--:R-:W-:Y:S04]  /*0550*/  STS [R19+0x40], R21 ;  /* 0x0000401513007388 */ /* 0x008fe80000000800 */
[----:B----4-:R-:W-:Y:S04]  /*0560*/  STS [R19+0x60], R20 ;  /* 0x0000601413007388 */ /* 0x010fe80000000800 */
[----:B-----5:R-:W-:Y:S04]  /*0570*/  STS [R19], R23 ;  /* 0x0000001713007388 */ /* 0x020fe80000000800 */
[----:B------:R-:W-:Y:S04]  /*0580*/  STS [R19+0xa0], R25 ;  /* 0x0000a01913007388 */ /* 0x000fe80000000800 */
[----:B------:R-:W-:Y:S04]  /*0590*/  STS [R19+0x80], R26 ;  /* 0x0000801a13007388 */ /* 0x000fe80000000800 */
[----:B------:R-:W-:Y:S04]  /*05a0*/  STS [R19+0xc0], R24 ;  /* 0x0000c01813007388 */ /* 0x000fe80000000800 */
[----:B------:R1:W-:Y:S01]  /*05b0*/  STS [R19+0xe0], R22 ;  /* 0x0000e01613007388 */ /* 0x0003e20000000800 */
[----:B------:R-:W-:Y:S01]  /*05c0*/  BAR.SYNC.DEFER_BLOCKING 0x0 ;  /* 0x0000000000007b1d */ /* 0x000fe20000010000 */
[----:B------:R-:W-:-:S04]  /*05d0*/  SHF.R.S32.HI R13, RZ, 0x1f, R2 ;  /* 0x0000001fff0d7819 */ /* 0x000fc80000011402 */
[----:B------:R-:W-:-:S03]  /*05e0*/  LEA.HI R16, R13, R2, RZ, 0x9 ;  /* 0x000000020d107211 */ /* 0x000fc600078f48ff */
[----:B------:R-:W2:Y:S01]  /*05f0*/  LDC.64 R12, c[0x0][0x220] ;  /* 0x00008800ff0c7b82 */ /* 0x000ea20000000a00 */
[----:B------:R-:W3:Y:S04]  /*0600*/  LDS.128 R8, [R8] ;  /* 0x0000000008087984 */ /* 0x000ee80000000c00 */
[----:B------:R-:W4:Y:S01]  /*0610*/  LDS.128 R4, [R4+0x800] ;  /* 0x0008000004047984 */ /* 0x000f220000000c00 */
[----:B------:R-:W-:Y:S02]  /*0620*/  LOP3.LUT R17, R16, 0xfffffe00, RZ, 0xc0, !PT ;  /* 0xfffffe0010117812 */ /* 0x000fe400078ec0ff */
[----:B------:R-:W-:Y:S02]  /*0630*/  SHF.R.S32.HI R16, RZ, 0x9, R16 ;  /* 0x00000009ff107819 */ /* 0x000fe40000011410 */
[C---:B------:R-:W-:Y:S01]  /*0640*/  ISETP.GE.AND P0, PT, R2.reuse, 0x40000, PT ;  /* 0x000400000200780c */ /* 0x040fe20003f06270 */
[----:B------:R-:W-:Y:S01]  /*0650*/  IMAD.IADD R17, R2, 0x1, -R17 ;  /* 0x0000000102117824 */ /* 0x000fe200078e0a11 */
[----:B------:R-:W-:-:S02]  /*0660*/  LOP3.LUT R2, R3, R0, RZ, 0xfc, !PT ;  /* 0x0000000003027212 */ /* 0x000fc400078efcff */
[----:B------:R-:W-:Y:S01]  /*0670*/  LOP3.LUT R0, R3, 0x8, R0, 0xfe, !PT ;  /* 0x0000000803007812 */ /* 0x000fe200078efe00 */
[----:B------:R-:W-:Y:S01]  /*0680*/  IMAD R17, R16, 0x1200, R17 ;  /* 0x0000120010117824 */ /* 0x000fe200078e0211 */
[----:B------:R-:W-:Y:S02]  /*0690*/  ISETP.LT.AND P1, PT, R2, 0x9, !P0 ;  /* 0x000000090200780c */ /* 0x000fe40004721270 */
[----:B------:R-:W-:Y:S01]  /*06a0*/  ISETP.LT.AND P0, PT, R0, 0x9, !P0 ;  /* 0x000000090000780c */ /* 0x000fe20004701270 */
[--C-:B-1----:R-:W-:Y:S02]  /*06b0*/  IMAD R19, R2, 0x200, R17.reuse ;  /* 0x0000020002137824 */ /* 0x102fe400078e0211 */
[----:B------:R-:W-:Y:S02]  /*06c0*/  IMAD R21, R0, 0x200, R17 ;  /* 0x0000020000157824 */ /* 0x000fe400078e0211 */
[----:B0-----:R-:W-:-:S04]  /*06d0*/  IMAD.WIDE R2, R19, 0x4, R14 ;  /* 0x0000000413027825 */ /* 0x001fc800078e020e */
[----:B------:R-:W-:-:S04]  /*06e0*/  IMAD.WIDE R14, R21, 0x4, R14 ;  /* 0x00000004150e7825 */ /* 0x000fc800078e020e */
[----:B--2---:R-:W-:-:S04]  /*06f0*/  IMAD.WIDE R16, R19, 0x4, R12 ;  /* 0x0000000413107825 */ /* 0x004fc800078e020c */
[----:B------:R-:W-:Y:S01]  /*0700*/  IMAD.WIDE R12, R21, 0x4, R12 ;  /* 0x00000004150c7825 */ /* 0x000fe200078e020c */
[----:B---3--:R0:W-:Y:S04]  /*0710*/  @P1 STG.E.128 desc[UR6][R2.64], R8 ;  /* 0x0000000802001986 */ /* 0x0081e8000c101d06 */
[----:B----4-:R0:W-:Y:S04]  /*0720*/  @P0 STG.E.128 desc[UR6][R14.64], R4 ;  /* 0x000000040e000986 */ /* 0x0101e8000c101d06 */
[----:B------:R0:W-:Y:S02]  /*0730*/  @P1 STG.E.128 desc[UR6][R16.64], R8 ;  /* 0x0000000810001986 */ /* 0x0001e4000c101d06 */
[----:B0-----:R-:W-:Y:S05]  /*0740*/  @!P0 EXIT ;  /* 0x000000000000894d */ /* 0x001fea0003800000 */
[----:B------:R-:W-:Y:S01]  /*0750*/  STG.E.128 desc[UR6][R12.64], R4 ;  /* 0x000000040c007986 */ /* 0x000fe2000c101d06 */
[----:B------:R-:W-:Y:S05]  /*0760*/  EXIT ;  /* 0x000000000000794d */ /* 0x000fea0003800000 */
.L_x_0:
[----:B------:R-:W-:-:S00]  /*0770*/  BRA `(.L_x_0) ;  /* 0xfffffffc00fc7947 */ /* 0x000fc0000383ffff */
[----:B------:R-:W-:-:S00]  /*0780*/  NOP ;  /* 0x0000000000007918 */ /* 0x000fc00000000000 */
[----:B------:R-:W-:-:S00]  /*0790*/  NOP ;  /* 0x0000000000007918 */ /* 0x000fc00000000000 */
[----:B------:R-:W-:-:S00]  /*07a0*/  NOP ;  /* 0x0000000000007918 */ /* 0x000fc00000000000 */
[----:B------:R-:W-:-:S00]  /*07b0*/  NOP ;  /* 0x0000000000007918 */ /* 0x000fc00000000000 */
[----:B------:R-:W-:-:S00]  /*07c0*/  NOP ;  /* 0x0000000000007918 */ /* 0x000fc00000000000 */
[----:B------:R-:W-:-:S00]  /*07d0*/  NOP ;  /* 0x0000000000007918 */ /* 0x000fc00000000000 */
[----:B------:R-:W-:-:S00]  /*07e0*/  NOP ;  /* 0x0000000000007918 */ /* 0x000fc00000000000 */
[----:B------:R-:W-:-:S00]  /*07f0*/  NOP ;  /* 0x0000000000007918 */ /* 0x000fc00000000000 */
.L_x_1:


//--------------------- .nv.shared.triton_poi_fused_convolution_21 --------------------------
	.section	.nv.shared.triton_poi_fused_convolution_21,"aw",@nobits
	.sectionflags	@""
	.align	16
	.zero		1024


//--------------------- .nv.constant0.triton_poi_fused_convolution_21 --------------------------
	.section	.nv.constant0.triton_poi_fused_convolution_21,"a",@progbits
	.sectionflags	@""
	.align	4
.nv.constant0.triton_poi_fused_convolution_21:
	.zero		560
